	.headerflags	@"EF_CUDA_TEXMODE_UNIFIED EF_CUDA_64BIT_ADDRESS EF_CUDA_ACCELERATORS EF_CUDA_SM90 EF_CUDA_VIRTUAL_SM(EF_CUDA_SM90)"
	.elftype	@"ET_EXEC"


//--------------------- .nv.info                  --------------------------
	.section	.nv.info,"",@"SHT_CUDA_INFO"
	.align	4


	//----- nvinfo : EIATTR_REGCOUNT
	.align		4
        /*0000*/ 	.byte	0x04, 0x2f
        /*0002*/ 	.short	(.L_3 - .L_2)
	.align		4
.L_2:
        /*0004*/ 	.word	index@(triton_poi_fused__native_batch_norm_legit_no_training_hardtanh_8)
        /*0008*/ 	.word	0x00000010


	//----- nvinfo : EIATTR_MIN_STACK_SIZE
	.align		4
.L_3:
        /*000c*/ 	.byte	0x04, 0x12
        /*000e*/ 	.short	(.L_5 - .L_4)
	.align		4
.L_4:
        /*0010*/ 	.word	index@(triton_poi_fused__native_batch_norm_legit_no_training_hardtanh_8)
        /*0014*/ 	.word	0x00000000


	//----- nvinfo : EIATTR_FRAME_SIZE
	.align		4
.L_5:
        /*0018*/ 	.byte	0x04, 0x11
        /*001a*/ 	.short	(.L_7 - .L_6)
	.align		4
.L_6:
        /*001c*/ 	.word	index@(triton_poi_fused__native_batch_norm_legit_no_training_hardtanh_8)
        /*0020*/ 	.word	0x00000000


	//----- nvinfo : EIATTR_MIN_STACK_SIZE
	.align		4
.L_7:
        /*0024*/ 	.byte	0x04, 0x12
        /*0026*/ 	.short	(.L_9 - .L_8)
	.align		4
.L_8:
        /*0028*/ 	.word	index@(triton_poi_fused__native_batch_norm_legit_no_training_hardtanh_8)
        /*002c*/ 	.word	0x00000000
.L_9:


//--------------------- .nv.info.triton_poi_fused__native_batch_norm_legit_no_training_hardtanh_8 --------------------------
	.section	.nv.info.triton_poi_fused__native_batch_norm_legit_no_training_hardtanh_8,"",@"SHT_CUDA_INFO"
	.sectionflags	@""
	.align	4


	//----- nvinfo : EIATTR_CUDA_API_VERSION
	.align		4
        /*0000*/ 	.byte	0x04, 0x37
        /*0002*/ 	.short	(.L_11 - .L_10)
.L_10:
        /*0004*/ 	.word	0x0000007c


	//----- nvinfo : EIATTR_KPARAM_INFO
	.align		4
.L_11:
        /*0008*/ 	.byte	0x04, 0x17
        /*000a*/ 	.short	(.L_13 - .L_12)
.L_12:
        /*000c*/ 	.word	0x00000000
        /*0010*/ 	.short	0x0006
        /*0012*/ 	.short	0x0030
        /*0014*/ 	.byte	0x00, 0xf0, 0x11, 0x00


	//----- nvinfo : EIATTR_KPARAM_INFO
	.align		4
.L_13:
        /*0018*/ 	.byte	0x04, 0x17
        /*001a*/ 	.short	(.L_15 - .L_14)
.L_14:
        /*001c*/ 	.word	0x00000000
        /*0020*/ 	.short	0x0005
        /*0022*/ 	.short	0x0028
        /*0024*/ 	.byte	0x00, 0xf4, 0x21, 0x00


	//----- nvinfo : EIATTR_KPARAM_INFO
	.align		4
.L_15:
        /*0028*/ 	.byte	0x04, 0x17
        /*002a*/ 	.short	(.L_17 - .L_16)
.L_16:
        /*002c*/ 	.word	0x00000000
        /*0030*/ 	.short	0x0004
        /*0032*/ 	.short	0x0020
        /*0034*/ 	.byte	0x00, 0xf4, 0x21, 0x00


	//----- nvinfo : EIATTR_KPARAM_INFO
	.align		4
.L_17:
        /*0038*/ 	.byte	0x04, 0x17
        /*003a*/ 	.short	(.L_19 - .L_18)
.L_18:
        /*003c*/ 	.word	0x00000000
        /*0040*/ 	.short	0x0003
        /*0042*/ 	.short	0x0018
        /*0044*/ 	.byte	0x00, 0xf4, 0x21, 0x00


	//----- nvinfo : EIATTR_KPARAM_INFO
	.align		4
.L_19:
        /*0048*/ 	.byte	0x04, 0x17
        /*004a*/ 	.short	(.L_21 - .L_20)
.L_20:
        /*004c*/ 	.word	0x00000000
        /*0050*/ 	.short	0x0002
        /*0052*/ 	.short	0x0010
        /*0054*/ 	.byte	0x00, 0xf4, 0x21, 0x00


	//----- nvinfo : EIATTR_KPARAM_INFO
	.align		4
.L_21:
        /*0058*/ 	.byte	0x04, 0x17
        /*005a*/ 	.short	(.L_23 - .L_22)
.L_22:
        /*005c*/ 	.word	0x00000000
        /*0060*/ 	.short	0x0001
        /*0062*/ 	.short	0x0008
        /*0064*/ 	.byte	0x00, 0xf4, 0x21, 0x00


	//----- nvinfo : EIATTR_KPARAM_INFO
	.align		4
.L_23:
        /*0068*/ 	.byte	0x04, 0x17
        /*006a*/ 	.short	(.L_25 - .L_24)
.L_24:
        /*006c*/ 	.word	0x00000000
        /*0070*/ 	.short	0x0000
        /*0072*/ 	.short	0x0000
        /*0074*/ 	.byte	0x00, 0xf4, 0x21, 0x00


	//----- nvinfo : EIATTR_SPARSE_MMA_MASK
	.align		4
.L_25:
        /*0078*/ 	.byte	0x03, 0x50
        /*007a*/ 	.short	0x0000


	//----- nvinfo : EIATTR_MAXREG_COUNT
	.align		4
        /*007c*/ 	.byte	0x03, 0x1b
        /*007e*/ 	.short	0x00ff


	//----- nvinfo : EIATTR_EXIT_INSTR_OFFSETS
	.align		4
        /*0080*/ 	.byte	0x04, 0x1c
        /*0082*/ 	.short	(.L_27 - .L_26)


	//   ....[0]....
.L_26:
        /*0084*/ 	.word	0x000003b0


	//----- nvinfo : EIATTR_REQNTID
	.align		4
.L_27:
        /*0088*/ 	.byte	0x04, 0x10
        /*008a*/ 	.short	(.L_29 - .L_28)
.L_28:
        /*008c*/ 	.word	0x00000080
        /*0090*/ 	.word	0x00000001
        /*0094*/ 	.word	0x00000001


	//----- nvinfo : EIATTR_CBANK_PARAM_SIZE
	.align		4
.L_29:
        /*0098*/ 	.byte	0x03, 0x19
        /*009a*/ 	.short	0x0034


	//----- nvinfo : EIATTR_PARAM_CBANK
	.align		4
        /*009c*/ 	.byte	0x04, 0x0a
        /*009e*/ 	.short	(.L_31 - .L_30)
	.align		4
.L_30:
        /*00a0*/ 	.word	index@(.nv.constant0.triton_poi_fused__native_batch_norm_legit_no_training_hardtanh_8)
        /*00a4*/ 	.short	0x0210
        /*00a6*/ 	.short	0x0034


	//----- nvinfo : EIATTR_SW_WAR
	.align		4
.L_31:
        /*00a8*/ 	.byte	0x04, 0x36
        /*00aa*/ 	.short	(.L_33 - .L_32)
.L_32:
        /*00ac*/ 	.word	0x00000008
.L_33:


//--------------------- .nv.callgraph             --------------------------
	.section	.nv.callgraph,"",@"SHT_CUDA_CALLGRAPH"
	.align	4
	.sectionentsize	8
	.align		4
        /*0000*/ 	.word	0x00000000
	.align		4
        /*0004*/ 	.word	0xffffffff
	.align		4
        /*0008*/ 	.word	0x00000000
	.align		4
        /*000c*/ 	.word	0xfffffffe
	.align		4
        /*0010*/ 	.word	0x00000000
	.align		4
        /*0014*/ 	.word	0xfffffffd
	.align		4
        /*0018*/ 	.word	0x00000000
	.align		4
        /*001c*/ 	.word	0xfffffffc


//--------------------- .nv.constant4             --------------------------
	.section	.nv.constant4,"a",@progbits
	.align	8
	.align		8
.nv.constant4:
        /*0000*/ 	.dword	_$_str
	.align		8
        /*0008*/ 	.dword	_$_str_$_2


//--------------------- .text.triton_poi_fused__native_batch_norm_legit_no_training_hardtanh_8 --------------------------
	.section	.text.triton_poi_fused__native_batch_norm_legit_no_training_hardtanh_8,"ax",@progbits
	.align	128
        .global         triton_poi_fused__native_batch_norm_legit_no_training_hardtanh_8
        .type           triton_poi_fused__native_batch_norm_legit_no_training_hardtanh_8,@function
        .size           triton_poi_fused__native_batch_norm_legit_no_training_hardtanh_8,(.L_x_1 - triton_poi_fused__native_batch_norm_legit_no_training_hardtanh_8)
        .other          triton_poi_fused__native_batch_norm_legit_no_training_hardtanh_8,@"STO_CUDA_ENTRY STV_DEFAULT"
triton_poi_fused__native_batch_norm_legit_no_training_hardtanh_8:
.text.triton_poi_fused__native_batch_norm_legit_no_training_hardtanh_8:
[----:B------:R-:W-:Y:S01]  /*0000*/  LDC R1, c[0x0][0x28] ;  /* 0x00000a00ff017b82 */ /* 0x000fe20000000800 */
[----:B------:R-:W1:Y:S07]  /*0010*/  S2R R0, SR_TID.X ;  /* 0x0000000000007919 */ /* 0x000e6e0000002100 */
[----:B------:R-:W2:Y:S01]  /*0020*/  LDC.64 R6, c[0x0][0x220] ;  /* 0x00008800ff067b82 */ /* 0x000ea20000000a00 */
[----:B------:R-:W-:Y:S01]  /*0030*/  ULDC.64 UR4, c[0x0][0x208] ;  /* 0x0000820000047ab9 */ /* 0x000fe20000000a00 */
[----:B------:R-:W3:Y:S06]  /*0040*/  S2R R5, SR_CTAID.X ;  /* 0x0000000000057919 */ /* 0x000eec0000002500 */
[----:B------:R-:W4:Y:S08]  /*0050*/  LDC.64 R8, c[0x0][0x228] ;  /* 0x00008a00ff087b82 */ /* 0x000f300000000a00 */
[----:B------:R-:W5:Y:S01]  /*0060*/  LDC.64 R10, c[0x0][0x230] ;  /* 0x00008c00ff0a7b82 */ /* 0x000f620000000a00 */
[----:B-1----:R-:W-:Y:S01]  /*0070*/  IMAD.SHL.U32 R0, R0, 0x2, RZ ;  /* 0x0000000200007824 */ /* 0x002fe200078e00ff */
[----:B---3--:R-:W-:-:S04]  /*0080*/  SHF.R.S32.HI R3, RZ, 0x17, R5 ;  /* 0x00000017ff037819 */ /* 0x008fc80000011405 */
[----:B------:R-:W-:Y:S02]  /*0090*/  LOP3.LUT R0, R0, 0xfe, RZ, 0xc0, !PT ;  /* 0x000000fe00007812 */ /* 0x000fe400078ec0ff */
[----:B------:R-:W-:-:S03]  /*00a0*/  SGXT R3, R3, 0x1 ;  /* 0x000000010303781a */ /* 0x000fc60000000200 */
[----:B------:R-:W-:Y:S02]  /*00b0*/  IMAD R0, R5, 0x100, R0 ;  /* 0x0000010005007824 */ /* 0x000fe400078e0200 */
[----:B------:R-:W1:Y:S03]  /*00c0*/  LDC.64 R4, c[0x0][0x218] ;  /* 0x00008600ff047b82 */ /* 0x000e660000000a00 */
[----:B------:R-:W-:-:S04]  /*00d0*/  LEA.HI R3, R3, R0, RZ, 0x8 ;  /* 0x0000000003037211 */ /* 0x000fc800078f40ff */
[----:B------:R-:W-:-:S04]  /*00e0*/  SHF.R.S32.HI R3, RZ, 0x8, R3 ;  /* 0x00000008ff037819 */ /* 0x000fc80000011403 */
[----:B------:R-:W-:-:S04]  /*00f0*/  LEA.HI R2, R3, R3, RZ, 0x6 ;  /* 0x0000000303027211 */ /* 0x000fc800078f30ff */
[----:B------:R-:W-:-:S04]  /*0100*/  LOP3.LUT R2, R2, 0xffffffc0, RZ, 0xc0, !PT ;  /* 0xffffffc002027812 */ /* 0x000fc800078ec0ff */
[----:B------:R-:W-:Y:S02]  /*0110*/  IADD3 R13, R3, -R2, RZ ;  /* 0x80000002030d7210 */ /* 0x000fe40007ffe0ff */
[----:B------:R-:W3:Y:S03]  /*0120*/  LDC.64 R2, c[0x0][0x210] ;  /* 0x00008400ff027b82 */ /* 0x000ee60000000a00 */
[----:B--2---:R-:W-:-:S06]  /*0130*/  IMAD.WIDE R6, R13, 0x4, R6 ;  /* 0x000000040d067825 */ /* 0x004fcc00078e0206 */
[----:B------:R-:W2:Y:S01]  /*0140*/  LDG.E.EL R6, desc[UR4][R6.64] ;  /* 0x0000000406067981 */ /* 0x000ea2000c2e1900 */
[----:B-1----:R-:W-:-:S06]  /*0150*/  IMAD.WIDE R4, R13, 0x4, R4 ;  /* 0x000000040d047825 */ /* 0x002fcc00078e0204 */
[----:B------:R-:W2:Y:S01]  /*0160*/  LDG.E.EL R4, desc[UR4][R4.64] ;  /* 0x0000000404047981 */ /* 0x000ea2000c2e1900 */
[----:B---3--:R-:W-:-:S06]  /*0170*/  IMAD.WIDE R2, R0, 0x4, R2 ;  /* 0x0000000400027825 */ /* 0x008fcc00078e0202 */
[----:B------:R-:W3:Y:S01]  /*0180*/  LDG.E.64 R2, desc[UR4][R2.64] ;  /* 0x0000000402027981 */ /* 0x000ee2000c1e1b00 */
[----:B----4-:R-:W-:-:S04]  /*0190*/  IMAD.WIDE R8, R13, 0x4, R8 ;  /* 0x000000040d087825 */ /* 0x010fc800078e0208 */
[----:B-----5:R-:W-:Y:S02]  /*01a0*/  IMAD.WIDE R10, R13, 0x4, R10 ;  /* 0x000000040d0a7825 */ /* 0x020fe400078e020a */
[----:B------:R-:W4:Y:S04]  /*01b0*/  LDG.E.EL R8, desc[UR4][R8.64] ;  /* 0x0000000408087981 */ /* 0x000f28000c2e1900 */
[----:B------:R-:W4:Y:S01]  /*01c0*/  LDG.E.EL R11, desc[UR4][R10.64] ;  /* 0x000000040a0b7981 */ /* 0x000f22000c2e1900 */
[----:B------:R-:W-:Y:S02]  /*01d0*/  IMAD.MOV.U32 R12, RZ, RZ, 0x3e800000 ;  /* 0x3e800000ff0c7424 */ /* 0x000fe400078e00ff */
[----:B--2---:R-:W-:-:S04]  /*01e0*/  FADD R6, R6, 9.9999997473787516356e-06 ;  /* 0x3727c5ac06067421 */ /* 0x004fc80000000000 */
[----:B------:R-:W1:Y:S02]  /*01f0*/  MUFU.SQRT R7, R6 ;  /* 0x0000000600077308 */ /* 0x000e640000002000 */
[C---:B-1----:R-:W-:Y:S02]  /*0200*/  FSETP.GT.AND P0, PT, R7.reuse, 8.50705917302346158658e+37, PT ;  /* 0x7e8000000700780b */ /* 0x042fe40003f04000 */
[----:B------:R-:W-:-:S11]  /*0210*/  FSETP.GEU.AND P1, PT, R7, 1.175494350822287508e-38, PT ;  /* 0x008000000700780b */ /* 0x000fd60003f2e000 */
[----:B------:R-:W-:-:S04]  /*0220*/  @P0 FMUL R7, R7, 0.25 ;  /* 0x3e80000007070820 */ /* 0x000fc80000400000 */
[----:B------:R-:W-:-:S06]  /*0230*/  @!P1 FMUL R7, R7, 16777216 ;  /* 0x4b80000007079820 */ /* 0x000fcc0000400000 */
[----:B------:R-:W1:Y:S01]  /*0240*/  MUFU.RCP R7, R7 ;  /* 0x0000000700077308 */ /* 0x000e620000001000 */
[----:B------:R-:W-:Y:S01]  /*0250*/  FSEL R12, R12, 1, P0 ;  /* 0x3f8000000c0c7808 */ /* 0x000fe20000000000 */
[----:B---3--:R-:W-:-:S04]  /*0260*/  FADD R2, R2, -R4 ;  /* 0x8000000402027221 */ /* 0x008fc80000000000 */
[----:B------:R-:W-:Y:S01]  /*0270*/  @!P1 FMUL R12, R12, 16777216 ;  /* 0x4b8000000c0c9820 */ /* 0x000fe20000400000 */
[----:B------:R-:W-:-:S03]  /*0280*/  FADD R3, R3, -R4 ;  /* 0x8000000403037221 */ /* 0x000fc60000000000 */
[----:B-1----:R-:W-:-:S04]  /*0290*/  FMUL R12, R7, R12 ;  /* 0x0000000c070c7220 */ /* 0x002fc80000400000 */
[-C--:B------:R-:W-:Y:S01]  /*02a0*/  FMUL R4, R2, R12.reuse ;  /* 0x0000000c02047220 */ /* 0x080fe20000400000 */
[----:B------:R-:W-:Y:S02]  /*02b0*/  FMUL R12, R3, R12 ;  /* 0x0000000c030c7220 */ /* 0x000fe40000400000 */
[----:B------:R-:W1:Y:S01]  /*02c0*/  LDC.64 R2, c[0x0][0x238] ;  /* 0x00008e00ff027b82 */ /* 0x000e620000000a00 */
[C-C-:B----4-:R-:W-:Y:S01]  /*02d0*/  FFMA R4, R8.reuse, R4, R11.reuse ;  /* 0x0000000408047223 */ /* 0x150fe2000000000b */
[----:B------:R-:W-:-:S04]  /*02e0*/  FFMA R12, R8, R12, R11 ;  /* 0x0000000c080c7223 */ /* 0x000fc8000000000b */
[----:B------:R-:W-:Y:S02]  /*02f0*/  FSETP.GTU.AND P0, PT, R4, RZ, PT ;  /* 0x000000ff0400720b */ /* 0x000fe40003f0c000 */
[----:B------:R-:W-:Y:S02]  /*0300*/  FSETP.GTU.AND P1, PT, R12, RZ, PT ;  /* 0x000000ff0c00720b */ /* 0x000fe40003f2c000 */
[----:B------:R-:W-:Y:S02]  /*0310*/  FSEL R4, R4, RZ, P0 ;  /* 0x000000ff04047208 */ /* 0x000fe40000000000 */
[----:B------:R-:W-:Y:S02]  /*0320*/  FSEL R5, R12, RZ, P1 ;  /* 0x000000ff0c057208 */ /* 0x000fe40000800000 */
[----:B------:R-:W-:Y:S02]  /*0330*/  FSETP.GEU.AND P2, PT, R4, 6, PT ;  /* 0x40c000000400780b */ /* 0x000fe40003f4e000 */
[----:B------:R-:W-:-:S02]  /*0340*/  FSETP.GEU.AND P3, PT, R5, 6, PT ;  /* 0x40c000000500780b */ /* 0x000fc40003f6e000 */
[----:B------:R-:W-:Y:S02]  /*0350*/  FSETP.NAN.AND P0, PT, R4, R4, PT ;  /* 0x000000040400720b */ /* 0x000fe40003f08000 */
[----:B------:R-:W-:Y:S01]  /*0360*/  FSETP.NAN.AND P1, PT, R5, R5, PT ;  /* 0x000000050500720b */ /* 0x000fe20003f28000 */
[----:B-1----:R-:W-:-:S06]  /*0370*/  IMAD.WIDE R2, R0, 0x4, R2 ;  /* 0x0000000400027825 */ /* 0x002fcc00078e0202 */
[----:B------:R-:W-:Y:S02]  /*0380*/  @P2 SEL R4, R4, 0x40c00000, P0 ;  /* 0x40c0000004042807 */ /* 0x000fe40000000000 */
[----:B------:R-:W-:-:S05]  /*0390*/  @P3 SEL R5, R5, 0x40c00000, P1 ;  /* 0x40c0000005053807 */ /* 0x000fca0000800000 */
[----:B------:R-:W-:Y:S01]  /*03a0*/  STG.E.64 desc[UR4][R2.64], R4 ;  /* 0x0000000402007986 */ /* 0x000fe2000c101b04 */
[----:B------:R-:W-:Y:S05]  /*03b0*/  EXIT ;  /* 0x000000000000794d */ /* 0x000fea0003800000 */
.L_x_0:
[----:B------:R-:W-:-:S00]  /*03c0*/  BRA `(.L_x_0) ;  /* 0xfffffffc00fc7947 */ /* 0x000fc0000383ffff */
[----:B------:R-:W-:-:S00]  /*03d0*/  NOP ;  /* 0x0000000000007918 */ /* 0x000fc00000000000 */
        /* <DEDUP_REMOVED lines=10> */
.L_x_1:


//--------------------- .nv.global.init           --------------------------
	.section	.nv.global.init,"aw",@progbits
.nv.global.init:
	.type		_$_str,@object
	.size		_$_str,(_$_str_$_2 - _$_str)
_$_str:
        /*0000*/ 	.byte	0x5f, 0x5f, 0x43, 0x55, 0x44, 0x41, 0x5f, 0x46, 0x54, 0x5a, 0x00
	.type		_$_str_$_2,@object
	.size		_$_str_$_2,(.L_1 - _$_str_$_2)
_$_str_$_2:
        /*000b*/ 	.byte	0x5f, 0x5f, 0x43, 0x55, 0x44, 0x41, 0x5f, 0x50, 0x52, 0x45, 0x43, 0x5f, 0x53, 0x51, 0x52, 0x54
        /*001b*/ 	.byte	0x00
.L_1:


//--------------------- .nv.constant0.triton_poi_fused__native_batch_norm_legit_no_training_hardtanh_8 --------------------------
	.section	.nv.constant0.triton_poi_fused__native_batch_norm_legit_no_training_hardtanh_8,"a",@progbits
	.sectionflags	@""
	.align	4
.nv.constant0.triton_poi_fused__native_batch_norm_legit_no_training_hardtanh_8:
	.zero		580
